	.headerflags	@"EF_CUDA_TEXMODE_UNIFIED EF_CUDA_64BIT_ADDRESS EF_CUDA_ACCELERATORS EF_CUDA_SM90 EF_CUDA_VIRTUAL_SM(EF_CUDA_SM90)"
	.elftype	@"ET_EXEC"


//--------------------- .nv.info                  --------------------------
	.section	.nv.info,"",@"SHT_CUDA_INFO"
	.align	4


	//----- nvinfo : EIATTR_REGCOUNT
	.align		4
        /*0000*/ 	.byte	0x04, 0x2f
        /*0002*/ 	.short	(.L_1 - .L_0)
	.align		4
.L_0:
        /*0004*/ 	.word	index@(triton_poi_fused_convolution_relu_5)
        /*0008*/ 	.word	0x0000000c


	//----- nvinfo : EIATTR_MIN_STACK_SIZE
	.align		4
.L_1:
        /*000c*/ 	.byte	0x04, 0x12
        /*000e*/ 	.short	(.L_3 - .L_2)
	.align		4
.L_2:
        /*0010*/ 	.word	index@(triton_poi_fused_convolution_relu_5)
        /*0014*/ 	.word	0x00000000


	//----- nvinfo : EIATTR_FRAME_SIZE
	.align		4
.L_3:
        /*0018*/ 	.byte	0x04, 0x11
        /*001a*/ 	.short	(.L_5 - .L_4)
	.align		4
.L_4:
        /*001c*/ 	.word	index@(triton_poi_fused_convolution_relu_5)
        /*0020*/ 	.word	0x00000000


	//----- nvinfo : EIATTR_MIN_STACK_SIZE
	.align		4
.L_5:
        /*0024*/ 	.byte	0x04, 0x12
        /*0026*/ 	.short	(.L_7 - .L_6)
	.align		4
.L_6:
        /*0028*/ 	.word	index@(triton_poi_fused_convolution_relu_5)
        /*002c*/ 	.word	0x00000000
.L_7:


//--------------------- .nv.info.triton_poi_fused_convolution_relu_5 --------------------------
	.section	.nv.info.triton_poi_fused_convolution_relu_5,"",@"SHT_CUDA_INFO"
	.sectionflags	@""
	.align	4


	//----- nvinfo : EIATTR_CUDA_API_VERSION
	.align		4
        /*0000*/ 	.byte	0x04, 0x37
        /*0002*/ 	.short	(.L_9 - .L_8)
.L_8:
        /*0004*/ 	.word	0x0000007c


	//----- nvinfo : EIATTR_KPARAM_INFO
	.align		4
.L_9:
        /*0008*/ 	.byte	0x04, 0x17
        /*000a*/ 	.short	(.L_11 - .L_10)
.L_10:
        /*000c*/ 	.word	0x00000000
        /*0010*/ 	.short	0x0002
        /*0012*/ 	.short	0x0010
        /*0014*/ 	.byte	0x00, 0xf0, 0x11, 0x00


	//----- nvinfo : EIATTR_KPARAM_INFO
	.align		4
.L_11:
        /*0018*/ 	.byte	0x04, 0x17
        /*001a*/ 	.short	(.L_13 - .L_12)
.L_12:
        /*001c*/ 	.word	0x00000000
        /*0020*/ 	.short	0x0001
        /*0022*/ 	.short	0x0008
        /*0024*/ 	.byte	0x00, 0xf4, 0x21, 0x00


	//----- nvinfo : EIATTR_KPARAM_INFO
	.align		4
.L_13:
        /*0028*/ 	.byte	0x04, 0x17
        /*002a*/ 	.short	(.L_15 - .L_14)
.L_14:
        /*002c*/ 	.word	0x00000000
        /*0030*/ 	.short	0x0000
        /*0032*/ 	.short	0x0000
        /*0034*/ 	.byte	0x00, 0xf4, 0x21, 0x00


	//----- nvinfo : EIATTR_SPARSE_MMA_MASK
	.align		4
.L_15:
        /*0038*/ 	.byte	0x03, 0x50
        /*003a*/ 	.short	0x0000


	//----- nvinfo : EIATTR_MAXREG_COUNT
	.align		4
        /*003c*/ 	.byte	0x03, 0x1b
        /*003e*/ 	.short	0x00ff


	//----- nvinfo : EIATTR_EXIT_INSTR_OFFSETS
	.align		4
        /*0040*/ 	.byte	0x04, 0x1c
        /*0042*/ 	.short	(.L_17 - .L_16)


	//   ....[0]....
.L_16:
        /*0044*/ 	.word	0x000001b0


	//   ....[1]....
        /*0048*/ 	.word	0x000001d0


	//----- nvinfo : EIATTR_REQNTID
	.align		4
.L_17:
        /*004c*/ 	.byte	0x04, 0x10
        /*004e*/ 	.short	(.L_19 - .L_18)
.L_18:
        /*0050*/ 	.word	0x00000080
        /*0054*/ 	.word	0x00000001
        /*0058*/ 	.word	0x00000001


	//----- nvinfo : EIATTR_CBANK_PARAM_SIZE
	.align		4
.L_19:
        /*005c*/ 	.byte	0x03, 0x19
        /*005e*/ 	.short	0x0014


	//----- nvinfo : EIATTR_PARAM_CBANK
	.align		4
        /*0060*/ 	.byte	0x04, 0x0a
        /*0062*/ 	.short	(.L_21 - .L_20)
	.align		4
.L_20:
        /*0064*/ 	.word	index@(.nv.constant0.triton_poi_fused_convolution_relu_5)
        /*0068*/ 	.short	0x0210
        /*006a*/ 	.short	0x0014


	//----- nvinfo : EIATTR_SW_WAR
	.align		4
.L_21:
        /*006c*/ 	.byte	0x04, 0x36
        /*006e*/ 	.short	(.L_23 - .L_22)
.L_22:
        /*0070*/ 	.word	0x00000008
.L_23:


//--------------------- .nv.callgraph             --------------------------
	.section	.nv.callgraph,"",@"SHT_CUDA_CALLGRAPH"
	.align	4
	.sectionentsize	8
	.align		4
        /*0000*/ 	.word	0x00000000
	.align		4
        /*0004*/ 	.word	0xffffffff
	.align		4
        /*0008*/ 	.word	0x00000000
	.align		4
        /*000c*/ 	.word	0xfffffffe
	.align		4
        /*0010*/ 	.word	0x00000000
	.align		4
        /*0014*/ 	.word	0xfffffffd
	.align		4
        /*0018*/ 	.word	0x00000000
	.align		4
        /*001c*/ 	.word	0xfffffffc


//--------------------- .text.triton_poi_fused_convolution_relu_5 --------------------------
	.section	.text.triton_poi_fused_convolution_relu_5,"ax",@progbits
	.align	128
        .global         triton_poi_fused_convolution_relu_5
        .type           triton_poi_fused_convolution_relu_5,@function
        .size           triton_poi_fused_convolution_relu_5,(.L_x_1 - triton_poi_fused_convolution_relu_5)
        .other          triton_poi_fused_convolution_relu_5,@"STO_CUDA_ENTRY STV_DEFAULT"
triton_poi_fused_convolution_relu_5:
.text.triton_poi_fused_convolution_relu_5:
[----:B------:R-:W0:Y:S02]  /*0000*/  LDC R1, c[0x0][0x28] ;  /* 0x00000a00ff017b82 */ /* 0x000e240000000800 */
[----:B------:R-:W1:Y:S01]  /*0010*/  S2R R0, SR_TID.X ;  /* 0x0000000000007919 */ /* 0x000e620000002100 */
[----:B------:R-:W2:Y:S01]  /*0020*/  LDC.64 R2, c[0x0][0x210] ;  /* 0x00008400ff027b82 */ /* 0x000ea20000000a00 */
[----:B------:R-:W-:Y:S01]  /*0030*/  ULDC.64 UR4, c[0x0][0x208] ;  /* 0x0000820000047ab9 */ /* 0x000fe20000000a00 */
[----:B------:R-:W3:Y:S06]  /*0040*/  S2R R7, SR_CTAID.X ;  /* 0x0000000000077919 */ /* 0x000eec0000002500 */
[----:B------:R-:W4:Y:S01]  /*0050*/  LDC.64 R4, c[0x0][0x218] ;  /* 0x00008600ff047b82 */ /* 0x000f220000000a00 */
[----:B-1----:R-:W-:Y:S01]  /*0060*/  IMAD.SHL.U32 R0, R0, 0x2, RZ ;  /* 0x0000000200007824 */ /* 0x002fe200078e00ff */
[----:B---3--:R-:W-:-:S04]  /*0070*/  SHF.R.S32.HI R6, RZ, 0x17, R7 ;  /* 0x00000017ff067819 */ /* 0x008fc80000011407 */
[----:B------:R-:W-:-:S05]  /*0080*/  LOP3.LUT R0, R0, 0xfe, RZ, 0xc0, !PT ;  /* 0x000000fe00007812 */ /* 0x000fca00078ec0ff */
[----:B------:R-:W-:Y:S01]  /*0090*/  IMAD R7, R7, 0x100, R0 ;  /* 0x0000010007077824 */ /* 0x000fe200078e0200 */
[----:B------:R-:W-:-:S03]  /*00a0*/  SGXT R0, R6, 0x1 ;  /* 0x000000010600781a */ /* 0x000fc60000000200 */
[C---:B--2---:R-:W-:Y:S01]  /*00b0*/  IMAD.WIDE R2, R7.reuse, 0x4, R2 ;  /* 0x0000000407027825 */ /* 0x044fe200078e0202 */
[----:B------:R-:W-:Y:S02]  /*00c0*/  LEA.HI R0, R0, R7, RZ, 0x7 ;  /* 0x0000000700007211 */ /* 0x000fe400078f38ff */
[----:B------:R-:W-:Y:S02]  /*00d0*/  ISETP.GE.AND P2, PT, R7, 0x800, PT ;  /* 0x000008000700780c */ /* 0x000fe40003f46270 */
[----:B------:R-:W-:-:S05]  /*00e0*/  LOP3.LUT R0, R0, 0xffffff80, RZ, 0xc0, !PT ;  /* 0xffffff8000007812 */ /* 0x000fca00078ec0ff */
[----:B------:R-:W-:Y:S01]  /*00f0*/  IMAD.IADD R9, R7, 0x1, -R0 ;  /* 0x0000000107097824 */ /* 0x000fe200078e0a00 */
[----:B------:R-:W-:-:S03]  /*0100*/  CS2R R6, SRZ ;  /* 0x0000000000067805 */ /* 0x000fc6000001ff00 */
[----:B----4-:R-:W-:Y:S01]  /*0110*/  IMAD.WIDE R4, R9, 0x4, R4 ;  /* 0x0000000409047825 */ /* 0x010fe200078e0204 */
[----:B------:R-:W-:Y:S02]  /*0120*/  CS2R R8, SRZ ;  /* 0x0000000000087805 */ /* 0x000fe4000001ff00 */
[----:B------:R-:W2:Y:S04]  /*0130*/  @!P2 LDG.E.64 R6, desc[UR4][R2.64] ;  /* 0x000000040206a981 */ /* 0x000ea8000c1e1b00 */
[----:B------:R-:W2:Y:S02]  /*0140*/  @!P2 LDG.E.EL.64 R8, desc[UR4][R4.64] ;  /* 0x000000040408a981 */ /* 0x000ea4000c2e1b00 */
[----:B--2---:R-:W-:Y:S01]  /*0150*/  FSETP.GEU.AND P0, PT, R6, -R8, PT ;  /* 0x800000080600720b */ /* 0x004fe20003f0e000 */
[----:B------:R-:W-:Y:S01]  /*0160*/  FADD R6, R8, R6 ;  /* 0x0000000608067221 */ /* 0x000fe20000000000 */
[----:B------:R-:W-:Y:S01]  /*0170*/  FADD R0, R9, R7 ;  /* 0x0000000709007221 */ /* 0x000fe20000000000 */
[----:B------:R-:W-:-:S03]  /*0180*/  FSETP.GEU.AND P1, PT, R7, -R9, PT ;  /* 0x800000090700720b */ /* 0x000fc60003f2e000 */
[----:B------:R-:W-:Y:S02]  /*0190*/  FSEL R6, R6, RZ, P0 ;  /* 0x000000ff06067208 */ /* 0x000fe40000000000 */
[----:B------:R-:W-:Y:S01]  /*01a0*/  FSEL R7, R0, RZ, P1 ;  /* 0x000000ff00077208 */ /* 0x000fe20000800000 */
[----:B------:R-:W-:Y:S07]  /*01b0*/  @P2 EXIT ;  /* 0x000000000000294d */ /* 0x000fee0003800000 */
[----:B------:R-:W-:Y:S01]  /*01c0*/  STG.E.64 desc[UR4][R2.64], R6 ;  /* 0x0000000602007986 */ /* 0x000fe2000c101b04 */
[----:B------:R-:W-:Y:S05]  /*01d0*/  EXIT ;  /* 0x000000000000794d */ /* 0x000fea0003800000 */
.L_x_0:
[----:B------:R-:W-:-:S00]  /*01e0*/  BRA `(.L_x_0) ;  /* 0xfffffffc00fc7947 */ /* 0x000fc0000383ffff */
[----:B------:R-:W-:-:S00]  /*01f0*/  NOP ;  /* 0x0000000000007918 */ /* 0x000fc00000000000 */
        /* <DEDUP_REMOVED lines=8> */
.L_x_1:


//--------------------- .nv.constant0.triton_poi_fused_convolution_relu_5 --------------------------
	.section	.nv.constant0.triton_poi_fused_convolution_relu_5,"a",@progbits
	.sectionflags	@""
	.align	4
.nv.constant0.triton_poi_fused_convolution_relu_5:
	.zero		548
